//
// Generated by NVIDIA NVVM Compiler
//
// Compiler Build ID: CL-36424714
// Cuda compilation tools, release 13.0, V13.0.88
// Based on NVVM 20.0.0
//

.version 9.0
.target sm_100
.address_size 64

	// .globl	_Z9vectorAddPKiS0_Pim

.visible .entry _Z9vectorAddPKiS0_Pim(
	.param .u64 .ptr .align 1 _Z9vectorAddPKiS0_Pim_param_0,
	.param .u64 .ptr .align 1 _Z9vectorAddPKiS0_Pim_param_1,
	.param .u64 .ptr .align 1 _Z9vectorAddPKiS0_Pim_param_2,
	.param .u64 _Z9vectorAddPKiS0_Pim_param_3
)
{
	.reg .pred 	%p<2>;
	.reg .b32 	%r<8>;
	.reg .b64 	%rd<13>;

	ld.param.u64 	%rd2, [_Z9vectorAddPKiS0_Pim_param_0];
	ld.param.u64 	%rd3, [_Z9vectorAddPKiS0_Pim_param_1];
	ld.param.u64 	%rd4, [_Z9vectorAddPKiS0_Pim_param_2];
	ld.param.u64 	%rd5, [_Z9vectorAddPKiS0_Pim_param_3];
	mov.u32 	%r1, %ntid.x;
	mov.u32 	%r2, %ctaid.x;
	mov.u32 	%r3, %tid.x;
	mad.lo.s32 	%r4, %r1, %r2, %r3;
	cvt.s64.s32 	%rd1, %r4;
	setp.le.u64 	%p1, %rd5, %rd1;
	@%p1 bra 	$L__BB0_2;
	cvta.to.global.u64 	%rd6, %rd2;
	cvta.to.global.u64 	%rd7, %rd3;
	cvta.to.global.u64 	%rd8, %rd4;
	shl.b64 	%rd9, %rd1, 2;
	add.s64 	%rd10, %rd6, %rd9;
	ld.global.u32 	%r5, [%rd10];
	add.s64 	%rd11, %rd7, %rd9;
	ld.global.u32 	%r6, [%rd11];
	add.s32 	%r7, %r6, %r5;
	add.s64 	%rd12, %rd8, %rd9;
	st.global.u32 	[%rd12], %r7;
$L__BB0_2:
	ret;

}


// ===== COMPILED SASS (sm_100) =====

	.target	sm_100

	.elftype	@"ET_EXEC"


//--------------------- .note.nv.tkinfo           --------------------------
	.section	.note.nv.tkinfo,"",@"SHT_NOTE"
	.sectionflags	@"SHF_NOTE_NV_TKINFO"
	.tkinfo
        /*0018*/ 	.word	0x00000002
        /*0030*/ 	.string	""
        /*0030*/ 	.string	"ptxas"
        /*0030*/ 	.string	"Cuda compilation tools, release 13.0, V13.0.88"
        /*0030*/ 	.string	"Build cuda_13.0.r13.0/compiler.36424714_0"
        /*0030*/ 	.string	"-arch sm_100 -m 64 "



//--------------------- .note.nv.cuinfo           --------------------------
	.section	.note.nv.cuinfo,"",@"SHT_NOTE"
	.sectionflags	@"SHF_NOTE_NV_CUINFO"
        /*0018*/ 	.short	0x0002
        /*001a*/ 	.short	0x0064
        /*001c*/ 	.short	0x0082
	.zero		2


//--------------------- .nv.info                  --------------------------
	.section	.nv.info,"",@"SHT_CUDA_INFO"
	.align	4


	//----- nvinfo : EIATTR_REGCOUNT
	.align		4
        /*0000*/ 	.byte	0x04, 0x2f
        /*0002*/ 	.short	(.L_1 - .L_0)
	.align		4
.L_0:
        /*0004*/ 	.word	index@(_Z9vectorAddPKiS0_Pim)
        /*0008*/ 	.word	0x0000000c


	//----- nvinfo : EIATTR_FRAME_SIZE
	.align		4
.L_1:
        /*000c*/ 	.byte	0x04, 0x11
        /*000e*/ 	.short	(.L_3 - .L_2)
	.align		4
.L_2:
        /*0010*/ 	.word	index@(_Z9vectorAddPKiS0_Pim)
        /*0014*/ 	.word	0x00000000


	//----- nvinfo : EIATTR_MIN_STACK_SIZE
	.align		4
.L_3:
        /*0018*/ 	.byte	0x04, 0x12
        /*001a*/ 	.short	(.L_5 - .L_4)
	.align		4
.L_4:
        /*001c*/ 	.word	index@(_Z9vectorAddPKiS0_Pim)
        /*0020*/ 	.word	0x00000000
.L_5:


//--------------------- .nv.compat                --------------------------
	.section	.nv.compat,"",@"SHT_CUDA_COMPAT_INFO"
	.align	4
        /*0000*/ 	.byte	0x02, 0x09, 0x00, 0x00, 0x02, 0x02, 0x01, 0x00, 0x02, 0x05, 0x05, 0x00, 0x03, 0x07, 0x01, 0x01
        /*0010*/ 	.byte	0x02, 0x03, 0x00, 0x00, 0x02, 0x06, 0x01, 0x00, 0x04, 0x0b, 0x08, 0x00, 0x09, 0x00, 0x00, 0x00
        /*0020*/ 	.byte	0x00, 0x00, 0x00, 0x00


//--------------------- .nv.info._Z9vectorAddPKiS0_Pim --------------------------
	.section	.nv.info._Z9vectorAddPKiS0_Pim,"",@"SHT_CUDA_INFO"
	.sectionflags	@""
	.align	4


	//----- nvinfo : EIATTR_CUDA_API_VERSION
	.align		4
        /*0000*/ 	.byte	0x04, 0x37
        /*0002*/ 	.short	(.L_7 - .L_6)
.L_6:
        /*0004*/ 	.word	0x00000082


	//----- nvinfo : EIATTR_KPARAM_INFO
	.align		4
.L_7:
        /*0008*/ 	.byte	0x04, 0x17
        /*000a*/ 	.short	(.L_9 - .L_8)
.L_8:
        /*000c*/ 	.word	0x00000000
        /*0010*/ 	.short	0x0003
        /*0012*/ 	.short	0x0018
        /*0014*/ 	.byte	0x00, 0xf0, 0x21, 0x00


	//----- nvinfo : EIATTR_KPARAM_INFO
	.align		4
.L_9:
        /*0018*/ 	.byte	0x04, 0x17
        /*001a*/ 	.short	(.L_11 - .L_10)
.L_10:
        /*001c*/ 	.word	0x00000000
        /*0020*/ 	.short	0x0002
        /*0022*/ 	.short	0x0010
        /*0024*/ 	.byte	0x00, 0xf5, 0x21, 0x00


	//----- nvinfo : EIATTR_KPARAM_INFO
	.align		4
.L_11:
        /*0028*/ 	.byte	0x04, 0x17
        /*002a*/ 	.short	(.L_13 - .L_12)
.L_12:
        /*002c*/ 	.word	0x00000000
        /*0030*/ 	.short	0x0001
        /*0032*/ 	.short	0x0008
        /*0034*/ 	.byte	0x00, 0xf5, 0x21, 0x00


	//----- nvinfo : EIATTR_KPARAM_INFO
	.align		4
.L_13:
        /*0038*/ 	.byte	0x04, 0x17
        /*003a*/ 	.short	(.L_15 - .L_14)
.L_14:
        /*003c*/ 	.word	0x00000000
        /*0040*/ 	.short	0x0000
        /*0042*/ 	.short	0x0000
        /*0044*/ 	.byte	0x00, 0xf5, 0x21, 0x00


	//----- nvinfo : EIATTR_SPARSE_MMA_MASK
	.align		4
.L_15:
        /*0048*/ 	.byte	0x03, 0x50
        /*004a*/ 	.short	0x0000


	//----- nvinfo : EIATTR_MAXREG_COUNT
	.align		4
        /*004c*/ 	.byte	0x03, 0x1b
        /*004e*/ 	.short	0x00ff


	//----- nvinfo : EIATTR_MERCURY_ISA_VERSION
	.align		4
        /*0050*/ 	.byte	0x03, 0x5f
        /*0052*/ 	.short	0x0101


	//----- nvinfo : EIATTR_VRC_CTA_INIT_COUNT
	.align		4
        /*0054*/ 	.byte	0x02, 0x4a
	.zero		1
	.zero		1


	//----- nvinfo : EIATTR_EXIT_INSTR_OFFSETS
	.align		4
        /*0058*/ 	.byte	0x04, 0x1c
        /*005a*/ 	.short	(.L_17 - .L_16)


	//   ....[0]....
.L_16:
        /*005c*/ 	.word	0x00000090


	//   ....[1]....
        /*0060*/ 	.word	0x00000190


	//----- nvinfo : EIATTR_CBANK_PARAM_SIZE
	.align		4
.L_17:
        /*0064*/ 	.byte	0x03, 0x19
        /*0066*/ 	.short	0x0020


	//----- nvinfo : EIATTR_PARAM_CBANK
	.align		4
        /*0068*/ 	.byte	0x04, 0x0a
        /*006a*/ 	.short	(.L_19 - .L_18)
	.align		4
.L_18:
        /*006c*/ 	.word	index@(.nv.constant0._Z9vectorAddPKiS0_Pim)
        /*0070*/ 	.short	0x0380
        /*0072*/ 	.short	0x0020


	//----- nvinfo : EIATTR_SW_WAR
	.align		4
.L_19:
        /*0074*/ 	.byte	0x04, 0x36
        /*0076*/ 	.short	(.L_21 - .L_20)
.L_20:
        /*0078*/ 	.word	0x00000008
.L_21:


//--------------------- .nv.callgraph             --------------------------
	.section	.nv.callgraph,"",@"SHT_CUDA_CALLGRAPH"
	.align	4
	.sectionentsize	8
	.align		4
        /*0000*/ 	.word	0x00000000
	.align		4
        /*0004*/ 	.word	0xffffffff
	.align		4
        /*0008*/ 	.word	0x00000000
	.align		4
        /*000c*/ 	.word	0xfffffffe
	.align		4
        /*0010*/ 	.word	0x00000000
	.align		4
        /*0014*/ 	.word	0xfffffffd
	.align		4
        /*0018*/ 	.word	0x00000000
	.align		4
        /*001c*/ 	.word	0xfffffffc


//--------------------- .text._Z9vectorAddPKiS0_Pim --------------------------
	.section	.text._Z9vectorAddPKiS0_Pim,"ax",@progbits
	.align	128
        .global         _Z9vectorAddPKiS0_Pim
        .type           _Z9vectorAddPKiS0_Pim,@function
        .size           _Z9vectorAddPKiS0_Pim,(.L_x_1 - _Z9vectorAddPKiS0_Pim)
        .other          _Z9vectorAddPKiS0_Pim,@"STO_CUDA_ENTRY STV_DEFAULT"
_Z9vectorAddPKiS0_Pim:
.text._Z9vectorAddPKiS0_Pim:
[----:B------:R-:W-:Y:S01]  /*0000*/  LDC R1, c[0x0][0x37c] ;  /* 0x0000df00ff017b82 */ /* 0x000fe20000000800 */
[----:B------:R-:W0:Y:S01]  /*0010*/  S2R R0, SR_CTAID.X ;  /* 0x0000000000007919 */ /* 0x000e220000002500 */
[----:B------:R-:W0:Y:S01]  /*0020*/  LDCU UR4, c[0x0][0x360] ;  /* 0x00006c00ff0477ac */ /* 0x000e220008000800 */
[----:B------:R-:W0:Y:S01]  /*0030*/  S2R R3, SR_TID.X ;  /* 0x0000000000037919 */ /* 0x000e220000002100 */
[----:B------:R-:W1:Y:S01]  /*0040*/  LDCU.64 UR6, c[0x0][0x398] ;  /* 0x00007300ff0677ac */ /* 0x000e620008000a00 */
[----:B0-----:R-:W-:-:S05]  /*0050*/  IMAD R0, R0, UR4, R3 ;  /* 0x0000000400007c24 */ /* 0x001fca000f8e0203 */
[----:B-1----:R-:W-:Y:S02]  /*0060*/  ISETP.GE.U32.AND P0, PT, R0, UR6, PT ;  /* 0x0000000600007c0c */ /* 0x002fe4000bf06070 */
[----:B------:R-:W-:-:S04]  /*0070*/  SHF.R.S32.HI R3, RZ, 0x1f, R0 ;  /* 0x0000001fff037819 */ /* 0x000fc80000011400 */
[----:B------:R-:W-:-:S13]  /*0080*/  ISETP.GE.U32.AND.EX P0, PT, R3, UR7, PT, P0 ;  /* 0x0000000703007c0c */ /* 0x000fda000bf06100 */
[----:B------:R-:W-:Y:S05]  /*0090*/  @P0 EXIT ;  /* 0x000000000000094d */ /* 0x000fea0003800000 */
[----:B------:R-:W0:Y:S01]  /*00a0*/  LDCU.128 UR8, c[0x0][0x380] ;  /* 0x00007000ff0877ac */ /* 0x000e220008000c00 */
[C---:B------:R-:W-:Y:S01]  /*00b0*/  IMAD.SHL.U32 R6, R0.reuse, 0x4, RZ ;  /* 0x0000000400067824 */ /* 0x040fe200078e00ff */
[----:B------:R-:W-:Y:S01]  /*00c0*/  SHF.L.U64.HI R0, R0, 0x2, R3 ;  /* 0x0000000200007819 */ /* 0x000fe20000010203 */
[----:B------:R-:W1:Y:S01]  /*00d0*/  LDCU.64 UR4, c[0x0][0x358] ;  /* 0x00006b00ff0477ac */ /* 0x000e620008000a00 */
[----:B------:R-:W2:Y:S02]  /*00e0*/  LDCU.64 UR6, c[0x0][0x390] ;  /* 0x00007200ff0677ac */ /* 0x000ea40008000a00 */
[C---:B0-----:R-:W-:Y:S02]  /*00f0*/  IADD3 R4, P1, PT, R6.reuse, UR10, RZ ;  /* 0x0000000a06047c10 */ /* 0x041fe4000ff3e0ff */
[----:B------:R-:W-:Y:S02]  /*0100*/  IADD3 R2, P0, PT, R6, UR8, RZ ;  /* 0x0000000806027c10 */ /* 0x000fe4000ff1e0ff */
[----:B------:R-:W-:-:S02]  /*0110*/  IADD3.X R5, PT, PT, R0, UR11, RZ, P1, !PT ;  /* 0x0000000b00057c10 */ /* 0x000fc40008ffe4ff */
[----:B------:R-:W-:-:S04]  /*0120*/  IADD3.X R3, PT, PT, R0, UR9, RZ, P0, !PT ;  /* 0x0000000900037c10 */ /* 0x000fc800087fe4ff */
[----:B-1----:R-:W3:Y:S04]  /*0130*/  LDG.E R5, desc[UR4][R4.64] ;  /* 0x0000000404057981 */ /* 0x002ee8000c1e1900 */
[----:B------:R-:W3:Y:S01]  /*0140*/  LDG.E R2, desc[UR4][R2.64] ;  /* 0x0000000402027981 */ /* 0x000ee2000c1e1900 */
[----:B--2---:R-:W-:-:S04]  /*0150*/  IADD3 R6, P0, PT, R6, UR6, RZ ;  /* 0x0000000606067c10 */ /* 0x004fc8000ff1e0ff */
[----:B------:R-:W-:Y:S01]  /*0160*/  IADD3.X R7, PT, PT, R0, UR7, RZ, P0, !PT ;  /* 0x0000000700077c10 */ /* 0x000fe200087fe4ff */
[----:B---3--:R-:W-:-:S05]  /*0170*/  IMAD.IADD R9, R2, 0x1, R5 ;  /* 0x0000000102097824 */ /* 0x008fca00078e0205 */
[----:B------:R-:W-:Y:S01]  /*0180*/  STG.E desc[UR4][R6.64], R9 ;  /* 0x0000000906007986 */ /* 0x000fe2000c101904 */
[----:B------:R-:W-:Y:S05]  /*0190*/  EXIT ;  /* 0x000000000000794d */ /* 0x000fea0003800000 */
.L_x_0:
[----:B------:R-:W-:-:S00]  /*01a0*/  BRA `(.L_x_0) ;  /* 0xfffffffc00fc7947 */ /* 0x000fc0000383ffff */
[----:B------:R-:W-:-:S00]  /*01b0*/  NOP ;  /* 0x0000000000007918 */ /* 0x000fc00000000000 */
        /* <DEDUP_REMOVED lines=12> */
.L_x_1:


//--------------------- .nv.shared.reserved.0     --------------------------
	.section	.nv.shared.reserved.0,"aw",@nobits
	.weak		__nv_reservedSMEM_offset_0_alias
	.size		__nv_reservedSMEM_offset_0_alias, 0, 64
	.other		__nv_reservedSMEM_offset_0_alias,@"STO_CUDA_RESERVED_SHARED STV_DEFAULT"
__nv_reservedSMEM_offset_0_alias:
	.zero		0
	.zero		64


//--------------------- .nv.constant0._Z9vectorAddPKiS0_Pim --------------------------
	.section	.nv.constant0._Z9vectorAddPKiS0_Pim,"a",@progbits
	.sectionflags	@""
	.align	4
.nv.constant0._Z9vectorAddPKiS0_Pim:
	.zero		928


//--------------------- SYMBOLS --------------------------

	.type		.nv.reservedSmem.offset0,@object
	.size		.nv.reservedSmem.offset0,0x4
